	.headerflags	@"EF_CUDA_TEXMODE_UNIFIED EF_CUDA_64BIT_ADDRESS EF_CUDA_ACCELERATORS EF_CUDA_SM90 EF_CUDA_VIRTUAL_SM(EF_CUDA_SM90)"
	.elftype	@"ET_EXEC"


//--------------------- .nv.info                  --------------------------
	.section	.nv.info,"",@"SHT_CUDA_INFO"
	.align	4


	//----- nvinfo : EIATTR_REGCOUNT
	.align		4
        /*0000*/ 	.byte	0x04, 0x2f
        /*0002*/ 	.short	(.L_3 - .L_2)
	.align		4
.L_2:
        /*0004*/ 	.word	index@(triton_poi_fused_cat_13)
        /*0008*/ 	.word	0x0000001a


	//----- nvinfo : EIATTR_MIN_STACK_SIZE
	.align		4
.L_3:
        /*000c*/ 	.byte	0x04, 0x12
        /*000e*/ 	.short	(.L_5 - .L_4)
	.align		4
.L_4:
        /*0010*/ 	.word	index@(triton_poi_fused_cat_13)
        /*0014*/ 	.word	0x00000000


	//----- nvinfo : EIATTR_FRAME_SIZE
	.align		4
.L_5:
        /*0018*/ 	.byte	0x04, 0x11
        /*001a*/ 	.short	(.L_7 - .L_6)
	.align		4
.L_6:
        /*001c*/ 	.word	index@(triton_poi_fused_cat_13)
        /*0020*/ 	.word	0x00000000


	//----- nvinfo : EIATTR_MIN_STACK_SIZE
	.align		4
.L_7:
        /*0024*/ 	.byte	0x04, 0x12
        /*0026*/ 	.short	(.L_9 - .L_8)
	.align		4
.L_8:
        /*0028*/ 	.word	index@(triton_poi_fused_cat_13)
        /*002c*/ 	.word	0x00000000
.L_9:


//--------------------- .nv.info.triton_poi_fused_cat_13 --------------------------
	.section	.nv.info.triton_poi_fused_cat_13,"",@"SHT_CUDA_INFO"
	.sectionflags	@""
	.align	4


	//----- nvinfo : EIATTR_CUDA_API_VERSION
	.align		4
        /*0000*/ 	.byte	0x04, 0x37
        /*0002*/ 	.short	(.L_11 - .L_10)
.L_10:
        /*0004*/ 	.word	0x0000007c


	//----- nvinfo : EIATTR_KPARAM_INFO
	.align		4
.L_11:
        /*0008*/ 	.byte	0x04, 0x17
        /*000a*/ 	.short	(.L_13 - .L_12)
.L_12:
        /*000c*/ 	.word	0x00000000
        /*0010*/ 	.short	0x0007
        /*0012*/ 	.short	0x0038
        /*0014*/ 	.byte	0x00, 0xf0, 0x11, 0x00


	//----- nvinfo : EIATTR_KPARAM_INFO
	.align		4
.L_13:
        /*0018*/ 	.byte	0x04, 0x17
        /*001a*/ 	.short	(.L_15 - .L_14)
.L_14:
        /*001c*/ 	.word	0x00000000
        /*0020*/ 	.short	0x0006
        /*0022*/ 	.short	0x0030
        /*0024*/ 	.byte	0x00, 0xf4, 0x21, 0x00


	//----- nvinfo : EIATTR_KPARAM_INFO
	.align		4
.L_15:
        /*0028*/ 	.byte	0x04, 0x17
        /*002a*/ 	.short	(.L_17 - .L_16)
.L_16:
        /*002c*/ 	.word	0x00000000
        /*0030*/ 	.short	0x0005
        /*0032*/ 	.short	0x0028
        /*0034*/ 	.byte	0x00, 0xf4, 0x21, 0x00


	//----- nvinfo : EIATTR_KPARAM_INFO
	.align		4
.L_17:
        /*0038*/ 	.byte	0x04, 0x17
        /*003a*/ 	.short	(.L_19 - .L_18)
.L_18:
        /*003c*/ 	.word	0x00000000
        /*0040*/ 	.short	0x0004
        /*0042*/ 	.short	0x0020
        /*0044*/ 	.byte	0x00, 0xf4, 0x21, 0x00


	//----- nvinfo : EIATTR_KPARAM_INFO
	.align		4
.L_19:
        /*0048*/ 	.byte	0x04, 0x17
        /*004a*/ 	.short	(.L_21 - .L_20)
.L_20:
        /*004c*/ 	.word	0x00000000
        /*0050*/ 	.short	0x0003
        /*0052*/ 	.short	0x0018
        /*0054*/ 	.byte	0x00, 0xf4, 0x21, 0x00


	//----- nvinfo : EIATTR_KPARAM_INFO
	.align		4
.L_21:
        /*0058*/ 	.byte	0x04, 0x17
        /*005a*/ 	.short	(.L_23 - .L_22)
.L_22:
        /*005c*/ 	.word	0x00000000
        /*0060*/ 	.short	0x0002
        /*0062*/ 	.short	0x0010
        /*0064*/ 	.byte	0x00, 0xf4, 0x21, 0x00


	//----- nvinfo : EIATTR_KPARAM_INFO
	.align		4
.L_23:
        /*0068*/ 	.byte	0x04, 0x17
        /*006a*/ 	.short	(.L_25 - .L_24)
.L_24:
        /*006c*/ 	.word	0x00000000
        /*0070*/ 	.short	0x0001
        /*0072*/ 	.short	0x0008
        /*0074*/ 	.byte	0x00, 0xf4, 0x21, 0x00


	//----- nvinfo : EIATTR_KPARAM_INFO
	.align		4
.L_25:
        /*0078*/ 	.byte	0x04, 0x17
        /*007a*/ 	.short	(.L_27 - .L_26)
.L_26:
        /*007c*/ 	.word	0x00000000
        /*0080*/ 	.short	0x0000
        /*0082*/ 	.short	0x0000
        /*0084*/ 	.byte	0x00, 0xf4, 0x21, 0x00


	//----- nvinfo : EIATTR_SPARSE_MMA_MASK
	.align		4
.L_27:
        /*0088*/ 	.byte	0x03, 0x50
        /*008a*/ 	.short	0x0000


	//----- nvinfo : EIATTR_MAXREG_COUNT
	.align		4
        /*008c*/ 	.byte	0x03, 0x1b
        /*008e*/ 	.short	0x00ff


	//----- nvinfo : EIATTR_EXIT_INSTR_OFFSETS
	.align		4
        /*0090*/ 	.byte	0x04, 0x1c
        /*0092*/ 	.short	(.L_29 - .L_28)


	//   ....[0]....
.L_28:
        /*0094*/ 	.word	0x000006b0


	//   ....[1]....
        /*0098*/ 	.word	0x000006d0


	//----- nvinfo : EIATTR_REQNTID
	.align		4
.L_29:
        /*009c*/ 	.byte	0x04, 0x10
        /*009e*/ 	.short	(.L_31 - .L_30)
.L_30:
        /*00a0*/ 	.word	0x00000080
        /*00a4*/ 	.word	0x00000001
        /*00a8*/ 	.word	0x00000001


	//----- nvinfo : EIATTR_CBANK_PARAM_SIZE
	.align		4
.L_31:
        /*00ac*/ 	.byte	0x03, 0x19
        /*00ae*/ 	.short	0x003c


	//----- nvinfo : EIATTR_PARAM_CBANK
	.align		4
        /*00b0*/ 	.byte	0x04, 0x0a
        /*00b2*/ 	.short	(.L_33 - .L_32)
	.align		4
.L_32:
        /*00b4*/ 	.word	index@(.nv.constant0.triton_poi_fused_cat_13)
        /*00b8*/ 	.short	0x0210
        /*00ba*/ 	.short	0x003c


	//----- nvinfo : EIATTR_SW_WAR
	.align		4
.L_33:
        /*00bc*/ 	.byte	0x04, 0x36
        /*00be*/ 	.short	(.L_35 - .L_34)
.L_34:
        /*00c0*/ 	.word	0x00000008
.L_35:


//--------------------- .nv.callgraph             --------------------------
	.section	.nv.callgraph,"",@"SHT_CUDA_CALLGRAPH"
	.align	4
	.sectionentsize	8
	.align		4
        /*0000*/ 	.word	0x00000000
	.align		4
        /*0004*/ 	.word	0xffffffff
	.align		4
        /*0008*/ 	.word	0x00000000
	.align		4
        /*000c*/ 	.word	0xfffffffe
	.align		4
        /*0010*/ 	.word	0x00000000
	.align		4
        /*0014*/ 	.word	0xfffffffd
	.align		4
        /*0018*/ 	.word	0x00000000
	.align		4
        /*001c*/ 	.word	0xfffffffc


//--------------------- .nv.constant4             --------------------------
	.section	.nv.constant4,"a",@progbits
	.align	8
	.align		8
.nv.constant4:
        /*0000*/ 	.dword	_$_str
	.align		8
        /*0008*/ 	.dword	_$_str_$_2


//--------------------- .text.triton_poi_fused_cat_13 --------------------------
	.section	.text.triton_poi_fused_cat_13,"ax",@progbits
	.align	128
        .global         triton_poi_fused_cat_13
        .type           triton_poi_fused_cat_13,@function
        .size           triton_poi_fused_cat_13,(.L_x_1 - triton_poi_fused_cat_13)
        .other          triton_poi_fused_cat_13,@"STO_CUDA_ENTRY STV_DEFAULT"
triton_poi_fused_cat_13:
.text.triton_poi_fused_cat_13:
[----:B------:R-:W0:Y:S01]  /*0000*/  LDC R1, c[0x0][0x28] ;  /* 0x00000a00ff017b82 */ /* 0x000e220000000800 */
[----:B------:R-:W1:Y:S07]  /*0010*/  S2R R0, SR_TID.X ;  /* 0x0000000000007919 */ /* 0x000e6e0000002100 */
[----:B------:R-:W2:Y:S01]  /*0020*/  LDC.64 R16, c[0x0][0x220] ;  /* 0x00008800ff107b82 */ /* 0x000ea20000000a00 */
[----:B------:R-:W-:Y:S01]  /*0030*/  IMAD.MOV.U32 R10, RZ, RZ, RZ ;  /* 0x000000ffff0a7224 */ /* 0x000fe200078e00ff */
[----:B------:R-:W-:Y:S01]  /*0040*/  ULDC.64 UR4, c[0x0][0x208] ;  /* 0x0000820000047ab9 */ /* 0x000fe20000000a00 */
[----:B------:R-:W3:Y:S01]  /*0050*/  S2R R3, SR_CTAID.X ;  /* 0x0000000000037919 */ /* 0x000ee20000002500 */
[----:B------:R-:W-:Y:S01]  /*0060*/  IMAD.MOV.U32 R8, RZ, RZ, RZ ;  /* 0x000000ffff087224 */ /* 0x000fe200078e00ff */
[----:B------:R-:W-:-:S03]  /*0070*/  ULDC.64 UR6, c[0x0][0x238] ;  /* 0x00008e0000067ab9 */ /* 0x000fc60000000a00 */
[----:B------:R-:W4:Y:S08]  /*0080*/  LDC.64 R4, c[0x0][0x210] ;  /* 0x00008400ff047b82 */ /* 0x000f300000000a00 */
[----:B------:R-:W5:Y:S08]  /*0090*/  LDC.64 R14, c[0x0][0x218] ;  /* 0x00008600ff0e7b82 */ /* 0x000f700000000a00 */
[----:B------:R-:W4:Y:S01]  /*00a0*/  LDC.64 R6, c[0x0][0x228] ;  /* 0x00008a00ff067b82 */ /* 0x000f220000000a00 */
[----:B-1----:R-:W-:-:S05]  /*00b0*/  IMAD.SHL.U32 R0, R0, 0x2, RZ ;  /* 0x0000000200007824 */ /* 0x002fca00078e00ff */
[----:B------:R-:W-:-:S05]  /*00c0*/  LOP3.LUT R0, R0, 0xfe, RZ, 0xc0, !PT ;  /* 0x000000fe00007812 */ /* 0x000fca00078ec0ff */
[----:B---3--:R-:W-:-:S05]  /*00d0*/  IMAD R0, R3, 0x100, R0 ;  /* 0x0000010003007824 */ /* 0x008fca00078e0200 */
[----:B------:R-:W-:-:S04]  /*00e0*/  SHF.R.S32.HI R3, RZ, 0x1f, R0 ;  /* 0x0000001fff037819 */ /* 0x000fc80000011400 */
[----:B------:R-:W-:-:S04]  /*00f0*/  LEA.HI R12, R3, R0, RZ, 0x2 ;  /* 0x00000000030c7211 */ /* 0x000fc800078f10ff */
[--C-:B------:R-:W-:Y:S02]  /*0100*/  SHF.R.S32.HI R9, RZ, 0x2, R12.reuse ;  /* 0x00000002ff097819 */ /* 0x100fe4000001140c */
[----:B------:R-:W-:-:S04]  /*0110*/  SHF.R.S32.HI R2, RZ, 0x1f, R12 ;  /* 0x0000001fff027819 */ /* 0x000fc8000001140c */
[----:B------:R-:W-:-:S04]  /*0120*/  LEA.HI R2, R2, R9, RZ, 0x5 ;  /* 0x0000000902027211 */ /* 0x000fc800078f28ff */
[----:B------:R-:W-:-:S05]  /*0130*/  LOP3.LUT R2, R2, 0xffffffe0, RZ, 0xc0, !PT ;  /* 0xffffffe002027812 */ /* 0x000fca00078ec0ff */
[----:B------:R-:W-:-:S04]  /*0140*/  IMAD.IADD R9, R9, 0x1, -R2 ;  /* 0x0000000109097824 */ /* 0x000fc800078e0a02 */
[C---:B--2---:R-:W-:Y:S01]  /*0150*/  IMAD.WIDE R16, R9.reuse, 0x4, R16 ;  /* 0x0000000409107825 */ /* 0x044fe200078e0210 */
[----:B------:R-:W-:-:S04]  /*0160*/  ISETP.GE.AND P2, PT, R9, 0x10, PT ;  /* 0x000000100900780c */ /* 0x000fc80003f46270 */
[----:B------:R-:W-:-:S13]  /*0170*/  ISETP.LT.AND P3, PT, R0, 0x200, !P2 ;  /* 0x000002000000780c */ /* 0x000fda0005761270 */
[----:B------:R-:W2:Y:S04]  /*0180*/  @P3 LDG.E.EL R10, desc[UR4][R16.64] ;  /* 0x00000004100a3981 */ /* 0x000ea8000c2e1900 */
[----:B------:R1:W3:Y:S01]  /*0190*/  @P3 LDG.E.EL R8, desc[UR4][R16.64] ;  /* 0x0000000410083981 */ /* 0x0002e2000c2e1900 */
[----:B------:R-:W-:Y:S01]  /*01a0*/  LEA.HI R3, R3, R0, RZ, 0x7 ;  /* 0x0000000003037211 */ /* 0x000fe200078f38ff */
[----:B-----5:R-:W-:Y:S01]  /*01b0*/  IMAD.WIDE R22, R9, 0x4, R14 ;  /* 0x0000000409167825 */ /* 0x020fe200078e020e */
[----:B------:R-:W-:Y:S02]  /*01c0*/  CS2R R14, SRZ ;  /* 0x00000000000e7805 */ /* 0x000fe4000001ff00 */
[----:B------:R-:W-:Y:S02]  /*01d0*/  SHF.R.S32.HI R11, RZ, 0x7, R3 ;  /* 0x00000007ff0b7819 */ /* 0x000fe40000011403 */
[----:B------:R-:W-:-:S02]  /*01e0*/  LOP3.LUT R13, R3, 0xffffff80, RZ, 0xc0, !PT ;  /* 0xffffff80030d7812 */ /* 0x000fc400078ec0ff */
[----:B------:R-:W5:Y:S01]  /*01f0*/  LDC.64 R2, c[0x0][0x230] ;  /* 0x00008c00ff027b82 */ /* 0x000f620000000a00 */
[----:B------:R-:W-:Y:S01]  /*0200*/  IMAD.SHL.U32 R11, R11, 0x40, RZ ;  /* 0x000000400b0b7824 */ /* 0x000fe200078e00ff */
[----:B------:R-:W-:Y:S01]  /*0210*/  LOP3.LUT R19, R12, 0xfffffffc, RZ, 0xc0, !PT ;  /* 0xfffffffc0c137812 */ /* 0x000fe200078ec0ff */
[----:B------:R-:W3:Y:S03]  /*0220*/  @P3 LDG.E.EL R14, desc[UR4][R22.64] ;  /* 0x00000004160e3981 */ /* 0x000ee6000c2e1900 */
[----:B------:R-:W-:-:S05]  /*0230*/  IADD3 R13, R11, R0, -R13 ;  /* 0x000000000b0d7210 */ /* 0x000fca0007ffe80d */
[----:B----4-:R-:W-:Y:S01]  /*0240*/  IMAD.WIDE R20, R13, 0x4, R4 ;  /* 0x000000040d147825 */ /* 0x010fe200078e0204 */
[----:B------:R-:W-:-:S03]  /*0250*/  CS2R R4, SRZ ;  /* 0x0000000000047805 */ /* 0x000fc6000001ff00 */
[----:B------:R-:W-:-:S03]  /*0260*/  IMAD.MOV.U32 R13, RZ, RZ, RZ ;  /* 0x000000ffff0d7224 */ /* 0x000fc600078e00ff */
[----:B------:R4:W3:Y:S04]  /*0270*/  @P3 LDG.E.64 R4, desc[UR4][R20.64] ;  /* 0x0000000414043981 */ /* 0x0008e8000c1e1b00 */
[----:B------:R-:W3:Y:S01]  /*0280*/  @P3 LDG.E.EL R13, desc[UR4][R22.64] ;  /* 0x00000004160d3981 */ /* 0x000ee2000c2e1900 */
[----:B-1----:R-:W-:Y:S01]  /*0290*/  CS2R R16, SRZ ;  /* 0x0000000000107805 */ /* 0x002fe2000001ff00 */
[----:B------:R-:W-:Y:S02]  /*02a0*/  IMAD.MOV.U32 R18, RZ, RZ, RZ ;  /* 0x000000ffff127224 */ /* 0x000fe400078e00ff */
[C---:B------:R-:W-:Y:S02]  /*02b0*/  IMAD.IADD R12, R0.reuse, 0x1, -R19 ;  /* 0x00000001000c7824 */ /* 0x040fe400078e0a13 */
[----:B0-----:R-:W-:Y:S01]  /*02c0*/  IMAD.WIDE R6, R9, 0x4, R6 ;  /* 0x0000000409067825 */ /* 0x001fe200078e0206 */
[----:B------:R-:W-:-:S03]  /*02d0*/  ISETP.GE.AND P0, PT, R0, 0x200, PT ;  /* 0x000002000000780c */ /* 0x000fc60003f06270 */
[C---:B-----5:R-:W-:Y:S01]  /*02e0*/  IMAD.WIDE R2, R9.reuse, 0x4, R2 ;  /* 0x0000000409027825 */ /* 0x060fe200078e0202 */
[--C-:B----4-:R-:W-:Y:S01]  /*02f0*/  SHF.R.S32.HI R20, RZ, 0x1f, R11.reuse ;  /* 0x0000001fff147819 */ /* 0x110fe2000001140b */
[----:B------:R-:W4:Y:S02]  /*0300*/  @P3 LDG.E.EL R15, desc[UR4][R6.64] ;  /* 0x00000004060f3981 */ /* 0x000f24000c2e1900 */
[C---:B------:R-:W-:Y:S02]  /*0310*/  IMAD.SHL.U32 R19, R9.reuse, 0x4, RZ ;  /* 0x0000000409137824 */ /* 0x040fe400078e00ff */
[----:B------:R0:W5:Y:S01]  /*0320*/  @P3 LDG.E.EL R16, desc[UR4][R6.64] ;  /* 0x0000000406103981 */ /* 0x000162000c2e1900 */
[----:B------:R-:W-:Y:S02]  /*0330*/  ISETP.GT.AND P1, PT, R9, 0xf, !P0 ;  /* 0x0000000f0900780c */ /* 0x000fe40004724270 */
[----:B------:R-:W-:Y:S01]  /*0340*/  IADD3 R11, P4, P5, R19, R12, R11 ;  /* 0x0000000c130b7210 */ /* 0x000fe20007d9e00b */
[----:B------:R-:W4:Y:S01]  /*0350*/  @P3 LDG.E.EL R17, desc[UR4][R2.64] ;  /* 0x0000000402113981 */ /* 0x000f22000c2e1900 */
[----:B------:R-:W-:-:S02]  /*0360*/  SHF.R.S32.HI R12, RZ, 0x1f, R12 ;  /* 0x0000001fff0c7819 */ /* 0x000fc4000001140c */
[----:B------:R-:W-:Y:S01]  /*0370*/  SHF.R.S32.HI R19, RZ, 0x1f, R19 ;  /* 0x0000001fff137819 */ /* 0x000fe20000011413 */
[----:B------:R2:W5:Y:S03]  /*0380*/  @P3 LDG.E.EL R18, desc[UR4][R2.64] ;  /* 0x0000000402123981 */ /* 0x000566000c2e1900 */
[----:B------:R-:W-:Y:S02]  /*0390*/  IADD3.X R12, R19, R12, R20, P4, P5 ;  /* 0x0000000c130c7210 */ /* 0x000fe400027ea414 */
[C---:B0-----:R-:W-:Y:S02]  /*03a0*/  LEA R6, P4, R11.reuse, UR6, 0x2 ;  /* 0x000000060b067c11 */ /* 0x041fe4000f8810ff */
[----:B------:R-:W-:Y:S02]  /*03b0*/  CS2R R20, SRZ ;  /* 0x0000000000147805 */ /* 0x000fe4000001ff00 */
[----:B------:R-:W-:-:S05]  /*03c0*/  LEA.HI.X R7, R11, UR7, R12, 0x2, P4 ;  /* 0x000000070b077c11 */ /* 0x000fca000a0f140c */
[----:B------:R0:W5:Y:S01]  /*03d0*/  @P1 LDG.E.64 R20, desc[UR4][R6.64+-0x100] ;  /* 0xffff000406141981 */ /* 0x000162000c1e1b00 */
[----:B------:R-:W-:Y:S01]  /*03e0*/  IMAD.MOV.U32 R11, RZ, RZ, 0x3e800000 ;  /* 0x3e800000ff0b7424 */ /* 0x000fe200078e00ff */
[----:B--2---:R-:W-:-:S05]  /*03f0*/  SEL R2, R10, RZ, P3 ;  /* 0x000000ff0a027207 */ /* 0x004fca0001800000 */
[----:B------:R-:W-:Y:S01]  /*0400*/  FADD R2, R2, 9.9999997473787516356e-06 ;  /* 0x3727c5ac02027421 */ /* 0x000fe20000000000 */
[----:B---3--:R-:W-:-:S03]  /*0410*/  SEL R8, R8, RZ, P3 ;  /* 0x000000ff08087207 */ /* 0x008fc60001800000 */
[----:B------:R-:W1:Y:S02]  /*0420*/  MUFU.SQRT R3, R2 ;  /* 0x0000000200037308 */ /* 0x000e640000002000 */
[----:B------:R-:W-:-:S06]  /*0430*/  FADD R8, R8, 9.9999997473787516356e-06 ;  /* 0x3727c5ac08087421 */ /* 0x000fcc0000000000 */
[----:B------:R-:W2:Y:S01]  /*0440*/  MUFU.SQRT R9, R8 ;  /* 0x0000000800097308 */ /* 0x000ea20000002000 */
[C---:B-1----:R-:W-:Y:S02]  /*0450*/  FSETP.GT.AND P6, PT, R3.reuse, 8.50705917302346158658e+37, PT ;  /* 0x7e8000000300780b */ /* 0x042fe40003fc4000 */
[----:B------:R-:W-:Y:S02]  /*0460*/  FSETP.GEU.AND P5, PT, R3, 1.175494350822287508e-38, PT ;  /* 0x008000000300780b */ /* 0x000fe40003fae000 */
[----:B------:R-:W-:Y:S02]  /*0470*/  FSEL R10, R11, 1, P6 ;  /* 0x3f8000000b0a7808 */ /* 0x000fe40003000000 */
[----:B--2---:R-:W-:-:S07]  /*0480*/  FSETP.GT.AND P4, PT, R9, 8.50705917302346158658e+37, PT ;  /* 0x7e8000000900780b */ /* 0x004fce0003f84000 */
[----:B------:R-:W-:Y:S01]  /*0490*/  @P6 FMUL R3, R3, 0.25 ;  /* 0x3e80000003036820 */ /* 0x000fe20000400000 */
[----:B------:R-:W-:-:S03]  /*04a0*/  FSETP.GEU.AND P6, PT, R9, 1.175494350822287508e-38, PT ;  /* 0x008000000900780b */ /* 0x000fc60003fce000 */
[----:B------:R-:W-:Y:S02]  /*04b0*/  @!P5 FMUL R3, R3, 16777216 ;  /* 0x4b8000000303d820 */ /* 0x000fe40000400000 */
[----:B------:R-:W-:-:S04]  /*04c0*/  @P4 FMUL R9, R9, 0.25 ;  /* 0x3e80000009094820 */ /* 0x000fc80000400000 */
[----:B------:R-:W1:Y:S04]  /*04d0*/  MUFU.RCP R3, R3 ;  /* 0x0000000300037308 */ /* 0x000e680000001000 */
[----:B------:R-:W-:Y:S01]  /*04e0*/  @!P6 FMUL R9, R9, 16777216 ;  /* 0x4b8000000909e820 */ /* 0x000fe20000400000 */
[----:B------:R-:W-:Y:S02]  /*04f0*/  SEL R4, R4, RZ, P3 ;  /* 0x000000ff04047207 */ /* 0x000fe40001800000 */
[----:B------:R-:W-:-:S03]  /*0500*/  SEL R13, R13, RZ, P3 ;  /* 0x000000ff0d0d7207 */ /* 0x000fc60001800000 */
[----:B------:R-:W2:Y:S01]  /*0510*/  MUFU.RCP R9, R9 ;  /* 0x0000000900097308 */ /* 0x000ea20000001000 */
[----:B------:R-:W-:Y:S01]  /*0520*/  @!P5 FMUL R10, R10, 16777216 ;  /* 0x4b8000000a0ad820 */ /* 0x000fe20000400000 */
[----:B0-----:R-:W-:Y:S01]  /*0530*/  FADD R6, R4, -R13 ;  /* 0x8000000d04067221 */ /* 0x001fe20000000000 */
[----:B------:R-:W-:Y:S02]  /*0540*/  FSEL R8, R11, 1, P4 ;  /* 0x3f8000000b087808 */ /* 0x000fe40002000000 */
[----:B------:R-:W-:Y:S01]  /*0550*/  SEL R4, R5, RZ, P3 ;  /* 0x000000ff05047207 */ /* 0x000fe20001800000 */
[----:B-1----:R-:W-:Y:S01]  /*0560*/  FMUL R5, R3, R10 ;  /* 0x0000000a03057220 */ /* 0x002fe20000400000 */
[----:B------:R-:W-:Y:S01]  /*0570*/  SEL R7, R14, RZ, P3 ;  /* 0x000000ff0e077207 */ /* 0x000fe20001800000 */
[----:B------:R-:W0:Y:S01]  /*0580*/  LDC.64 R2, c[0x0][0x240] ;  /* 0x00009000ff027b82 */ /* 0x000e220000000a00 */
[----:B------:R-:W-:Y:S01]  /*0590*/  @!P6 FMUL R8, R8, 16777216 ;  /* 0x4b8000000808e820 */ /* 0x000fe20000400000 */
[----:B------:R-:W-:-:S02]  /*05a0*/  FMUL R5, R6, R5 ;  /* 0x0000000506057220 */ /* 0x000fc40000400000 */
[----:B------:R-:W-:Y:S01]  /*05b0*/  FADD R4, R4, -R7 ;  /* 0x8000000704047221 */ /* 0x000fe20000000000 */
[----:B--2---:R-:W-:Y:S01]  /*05c0*/  FMUL R9, R9, R8 ;  /* 0x0000000809097220 */ /* 0x004fe20000400000 */
[----:B----4-:R-:W-:Y:S02]  /*05d0*/  SEL R6, R15, RZ, P3 ;  /* 0x000000ff0f067207 */ /* 0x010fe40001800000 */
[----:B-----5:R-:W-:Y:S01]  /*05e0*/  SEL R16, R16, RZ, P3 ;  /* 0x000000ff10107207 */ /* 0x020fe20001800000 */
[----:B------:R-:W-:Y:S01]  /*05f0*/  FMUL R9, R4, R9 ;  /* 0x0000000904097220 */ /* 0x000fe20000400000 */
[----:B------:R-:W-:Y:S02]  /*0600*/  SEL R8, R17, RZ, P3 ;  /* 0x000000ff11087207 */ /* 0x000fe40001800000 */
[----:B------:R-:W-:-:S03]  /*0610*/  SEL R18, R18, RZ, P3 ;  /* 0x000000ff12127207 */ /* 0x000fc60001800000 */
[----:B------:R-:W-:Y:S02]  /*0620*/  FFMA R4, R5, R6, R8 ;  /* 0x0000000605047223 */ /* 0x000fe40000000008 */
[----:B------:R-:W-:-:S03]  /*0630*/  FFMA R18, R9, R16, R18 ;  /* 0x0000001009127223 */ /* 0x000fc60000000012 */
[----:B------:R-:W-:Y:S02]  /*0640*/  FSETP.GEU.AND P3, PT, R4, RZ, PT ;  /* 0x000000ff0400720b */ /* 0x000fe40003f6e000 */
[----:B------:R-:W-:Y:S01]  /*0650*/  FSETP.GEU.AND P4, PT, R18, RZ, PT ;  /* 0x000000ff1200720b */ /* 0x000fe20003f8e000 */
[----:B0-----:R-:W-:Y:S01]  /*0660*/  IMAD.WIDE R2, R0, 0x4, R2 ;  /* 0x0000000400027825 */ /* 0x001fe200078e0202 */
[----:B------:R-:W-:Y:S02]  /*0670*/  FSEL R4, R4, RZ, P3 ;  /* 0x000000ff04047208 */ /* 0x000fe40001800000 */
[----:B------:R-:W-:Y:S02]  /*0680*/  FSEL R5, R18, RZ, P4 ;  /* 0x000000ff12057208 */ /* 0x000fe40002000000 */
[----:B------:R-:W-:Y:S02]  /*0690*/  @P2 SEL R4, R20, RZ, P1 ;  /* 0x000000ff14042207 */ /* 0x000fe40000800000 */
[----:B------:R-:W-:Y:S01]  /*06a0*/  @P2 SEL R5, R21, RZ, P1 ;  /* 0x000000ff15052207 */ /* 0x000fe20000800000 */
[----:B------:R-:W-:Y:S06]  /*06b0*/  @P0 EXIT ;  /* 0x000000000000094d */ /* 0x000fec0003800000 */
[----:B------:R-:W-:Y:S01]  /*06c0*/  STG.E.64 desc[UR4][R2.64], R4 ;  /* 0x0000000402007986 */ /* 0x000fe2000c101b04 */
[----:B------:R-:W-:Y:S05]  /*06d0*/  EXIT ;  /* 0x000000000000794d */ /* 0x000fea0003800000 */
.L_x_0:
[----:B------:R-:W-:-:S00]  /*06e0*/  BRA `(.L_x_0) ;  /* 0xfffffffc00fc7947 */ /* 0x000fc0000383ffff */
[----:B------:R-:W-:-:S00]  /*06f0*/  NOP ;  /* 0x0000000000007918 */ /* 0x000fc00000000000 */
        /* <DEDUP_REMOVED lines=8> */
.L_x_1:


//--------------------- .nv.global.init           --------------------------
	.section	.nv.global.init,"aw",@progbits
.nv.global.init:
	.type		_$_str,@object
	.size		_$_str,(_$_str_$_2 - _$_str)
_$_str:
        /*0000*/ 	.byte	0x5f, 0x5f, 0x43, 0x55, 0x44, 0x41, 0x5f, 0x46, 0x54, 0x5a, 0x00
	.type		_$_str_$_2,@object
	.size		_$_str_$_2,(.L_1 - _$_str_$_2)
_$_str_$_2:
        /*000b*/ 	.byte	0x5f, 0x5f, 0x43, 0x55, 0x44, 0x41, 0x5f, 0x50, 0x52, 0x45, 0x43, 0x5f, 0x53, 0x51, 0x52, 0x54
        /*001b*/ 	.byte	0x00
.L_1:


//--------------------- .nv.constant0.triton_poi_fused_cat_13 --------------------------
	.section	.nv.constant0.triton_poi_fused_cat_13,"a",@progbits
	.sectionflags	@""
	.align	4
.nv.constant0.triton_poi_fused_cat_13:
	.zero		588
